//
// Generated by NVIDIA NVVM Compiler
//
// Compiler Build ID: CL-36424714
// Cuda compilation tools, release 13.0, V13.0.88
// Based on NVVM 20.0.0
//

.version 9.0
.target sm_100
.address_size 64

	// .globl	_Z6squarePfS_

.visible .entry _Z6squarePfS_(
	.param .u64 .ptr .align 1 _Z6squarePfS__param_0,
	.param .u64 .ptr .align 1 _Z6squarePfS__param_1
)
{
	.reg .b32 	%r<2>;
	.reg .b32 	%f<3>;
	.reg .b64 	%rd<8>;

	ld.param.u64 	%rd1, [_Z6squarePfS__param_0];
	ld.param.u64 	%rd2, [_Z6squarePfS__param_1];
	cvta.to.global.u64 	%rd3, %rd1;
	cvta.to.global.u64 	%rd4, %rd2;
	mov.u32 	%r1, %tid.x;
	mul.wide.u32 	%rd5, %r1, 4;
	add.s64 	%rd6, %rd4, %rd5;
	ld.global.f32 	%f1, [%rd6];
	mul.f32 	%f2, %f1, %f1;
	add.s64 	%rd7, %rd3, %rd5;
	st.global.f32 	[%rd7], %f2;
	ret;

}
	// .globl	_Z5cubicPfS_
.visible .entry _Z5cubicPfS_(
	.param .u64 .ptr .align 1 _Z5cubicPfS__param_0,
	.param .u64 .ptr .align 1 _Z5cubicPfS__param_1
)
{
	.reg .b32 	%r<2>;
	.reg .b32 	%f<4>;
	.reg .b64 	%rd<8>;

	ld.param.u64 	%rd1, [_Z5cubicPfS__param_0];
	ld.param.u64 	%rd2, [_Z5cubicPfS__param_1];
	cvta.to.global.u64 	%rd3, %rd1;
	cvta.to.global.u64 	%rd4, %rd2;
	mov.u32 	%r1, %tid.x;
	mul.wide.u32 	%rd5, %r1, 4;
	add.s64 	%rd6, %rd4, %rd5;
	ld.global.f32 	%f1, [%rd6];
	mul.f32 	%f2, %f1, %f1;
	mul.f32 	%f3, %f1, %f2;
	add.s64 	%rd7, %rd3, %rd5;
	st.global.f32 	[%rd7], %f3;
	ret;

}


// ===== COMPILED SASS (sm_100) =====

	.target	sm_100

	.elftype	@"ET_EXEC"


//--------------------- .note.nv.tkinfo           --------------------------
	.section	.note.nv.tkinfo,"",@"SHT_NOTE"
	.sectionflags	@"SHF_NOTE_NV_TKINFO"
	.tkinfo
        /*0018*/ 	.word	0x00000002
        /*0030*/ 	.string	""
        /*0030*/ 	.string	"ptxas"
        /*0030*/ 	.string	"Cuda compilation tools, release 13.0, V13.0.88"
        /*0030*/ 	.string	"Build cuda_13.0.r13.0/compiler.36424714_0"
        /*0030*/ 	.string	"-arch sm_100 -m 64 "



//--------------------- .note.nv.cuinfo           --------------------------
	.section	.note.nv.cuinfo,"",@"SHT_NOTE"
	.sectionflags	@"SHF_NOTE_NV_CUINFO"
        /*0018*/ 	.short	0x0002
        /*001a*/ 	.short	0x0064
        /*001c*/ 	.short	0x0082
	.zero		2


//--------------------- .nv.info                  --------------------------
	.section	.nv.info,"",@"SHT_CUDA_INFO"
	.align	4


	//----- nvinfo : EIATTR_REGCOUNT
	.align		4
        /*0000*/ 	.byte	0x04, 0x2f
        /*0002*/ 	.short	(.L_1 - .L_0)
	.align		4
.L_0:
        /*0004*/ 	.word	index@(_Z6squarePfS_)
        /*0008*/ 	.word	0x0000000a


	//----- nvinfo : EIATTR_FRAME_SIZE
	.align		4
.L_1:
        /*000c*/ 	.byte	0x04, 0x11
        /*000e*/ 	.short	(.L_3 - .L_2)
	.align		4
.L_2:
        /*0010*/ 	.word	index@(_Z6squarePfS_)
        /*0014*/ 	.word	0x00000000


	//----- nvinfo : EIATTR_REGCOUNT
	.align		4
.L_3:
        /*0018*/ 	.byte	0x04, 0x2f
        /*001a*/ 	.short	(.L_5 - .L_4)
	.align		4
.L_4:
        /*001c*/ 	.word	index@(_Z5cubicPfS_)
        /*0020*/ 	.word	0x0000000c


	//----- nvinfo : EIATTR_FRAME_SIZE
	.align		4
.L_5:
        /*0024*/ 	.byte	0x04, 0x11
        /*0026*/ 	.short	(.L_7 - .L_6)
	.align		4
.L_6:
        /*0028*/ 	.word	index@(_Z5cubicPfS_)
        /*002c*/ 	.word	0x00000000


	//----- nvinfo : EIATTR_MIN_STACK_SIZE
	.align		4
.L_7:
        /*0030*/ 	.byte	0x04, 0x12
        /*0032*/ 	.short	(.L_9 - .L_8)
	.align		4
.L_8:
        /*0034*/ 	.word	index@(_Z5cubicPfS_)
        /*0038*/ 	.word	0x00000000


	//----- nvinfo : EIATTR_MIN_STACK_SIZE
	.align		4
.L_9:
        /*003c*/ 	.byte	0x04, 0x12
        /*003e*/ 	.short	(.L_11 - .L_10)
	.align		4
.L_10:
        /*0040*/ 	.word	index@(_Z6squarePfS_)
        /*0044*/ 	.word	0x00000000
.L_11:


//--------------------- .nv.compat                --------------------------
	.section	.nv.compat,"",@"SHT_CUDA_COMPAT_INFO"
	.align	4
        /*0000*/ 	.byte	0x02, 0x09, 0x00, 0x00, 0x02, 0x02, 0x01, 0x00, 0x02, 0x05, 0x05, 0x00, 0x03, 0x07, 0x01, 0x01
        /*0010*/ 	.byte	0x02, 0x03, 0x00, 0x00, 0x02, 0x06, 0x01, 0x00, 0x04, 0x0b, 0x08, 0x00, 0x09, 0x00, 0x00, 0x00
        /*0020*/ 	.byte	0x00, 0x00, 0x00, 0x00


//--------------------- .nv.info._Z5cubicPfS_     --------------------------
	.section	.nv.info._Z5cubicPfS_,"",@"SHT_CUDA_INFO"
	.sectionflags	@""
	.align	4


	//----- nvinfo : EIATTR_CUDA_API_VERSION
	.align		4
        /*0000*/ 	.byte	0x04, 0x37
        /*0002*/ 	.short	(.L_13 - .L_12)
.L_12:
        /*0004*/ 	.word	0x00000082


	//----- nvinfo : EIATTR_KPARAM_INFO
	.align		4
.L_13:
        /*0008*/ 	.byte	0x04, 0x17
        /*000a*/ 	.short	(.L_15 - .L_14)
.L_14:
        /*000c*/ 	.word	0x00000000
        /*0010*/ 	.short	0x0001
        /*0012*/ 	.short	0x0008
        /*0014*/ 	.byte	0x00, 0xf5, 0x21, 0x00


	//----- nvinfo : EIATTR_KPARAM_INFO
	.align		4
.L_15:
        /*0018*/ 	.byte	0x04, 0x17
        /*001a*/ 	.short	(.L_17 - .L_16)
.L_16:
        /*001c*/ 	.word	0x00000000
        /*0020*/ 	.short	0x0000
        /*0022*/ 	.short	0x0000
        /*0024*/ 	.byte	0x00, 0xf5, 0x21, 0x00


	//----- nvinfo : EIATTR_SPARSE_MMA_MASK
	.align		4
.L_17:
        /*0028*/ 	.byte	0x03, 0x50
        /*002a*/ 	.short	0x0000


	//----- nvinfo : EIATTR_MAXREG_COUNT
	.align		4
        /*002c*/ 	.byte	0x03, 0x1b
        /*002e*/ 	.short	0x00ff


	//----- nvinfo : EIATTR_MERCURY_ISA_VERSION
	.align		4
        /*0030*/ 	.byte	0x03, 0x5f
        /*0032*/ 	.short	0x0101


	//----- nvinfo : EIATTR_VRC_CTA_INIT_COUNT
	.align		4
        /*0034*/ 	.byte	0x02, 0x4a
	.zero		1
	.zero		1


	//----- nvinfo : EIATTR_EXIT_INSTR_OFFSETS
	.align		4
        /*0038*/ 	.byte	0x04, 0x1c
        /*003a*/ 	.short	(.L_19 - .L_18)


	//   ....[0]....
.L_18:
        /*003c*/ 	.word	0x000000b0


	//----- nvinfo : EIATTR_CBANK_PARAM_SIZE
	.align		4
.L_19:
        /*0040*/ 	.byte	0x03, 0x19
        /*0042*/ 	.short	0x0010


	//----- nvinfo : EIATTR_PARAM_CBANK
	.align		4
        /*0044*/ 	.byte	0x04, 0x0a
        /*0046*/ 	.short	(.L_21 - .L_20)
	.align		4
.L_20:
        /*0048*/ 	.word	index@(.nv.constant0._Z5cubicPfS_)
        /*004c*/ 	.short	0x0380
        /*004e*/ 	.short	0x0010


	//----- nvinfo : EIATTR_SW_WAR
	.align		4
.L_21:
        /*0050*/ 	.byte	0x04, 0x36
        /*0052*/ 	.short	(.L_23 - .L_22)
.L_22:
        /*0054*/ 	.word	0x00000008
.L_23:


//--------------------- .nv.info._Z6squarePfS_    --------------------------
	.section	.nv.info._Z6squarePfS_,"",@"SHT_CUDA_INFO"
	.sectionflags	@""
	.align	4


	//----- nvinfo : EIATTR_CUDA_API_VERSION
	.align		4
        /*0000*/ 	.byte	0x04, 0x37
        /*0002*/ 	.short	(.L_25 - .L_24)
.L_24:
        /*0004*/ 	.word	0x00000082


	//----- nvinfo : EIATTR_KPARAM_INFO
	.align		4
.L_25:
        /*0008*/ 	.byte	0x04, 0x17
        /*000a*/ 	.short	(.L_27 - .L_26)
.L_26:
        /*000c*/ 	.word	0x00000000
        /*0010*/ 	.short	0x0001
        /*0012*/ 	.short	0x0008
        /*0014*/ 	.byte	0x00, 0xf5, 0x21, 0x00


	//----- nvinfo : EIATTR_KPARAM_INFO
	.align		4
.L_27:
        /*0018*/ 	.byte	0x04, 0x17
        /*001a*/ 	.short	(.L_29 - .L_28)
.L_28:
        /*001c*/ 	.word	0x00000000
        /*0020*/ 	.short	0x0000
        /*0022*/ 	.short	0x0000
        /*0024*/ 	.byte	0x00, 0xf5, 0x21, 0x00


	//----- nvinfo : EIATTR_SPARSE_MMA_MASK
	.align		4
.L_29:
        /*0028*/ 	.byte	0x03, 0x50
        /*002a*/ 	.short	0x0000


	//----- nvinfo : EIATTR_MAXREG_COUNT
	.align		4
        /*002c*/ 	.byte	0x03, 0x1b
        /*002e*/ 	.short	0x00ff


	//----- nvinfo : EIATTR_MERCURY_ISA_VERSION
	.align		4
        /*0030*/ 	.byte	0x03, 0x5f
        /*0032*/ 	.short	0x0101


	//----- nvinfo : EIATTR_VRC_CTA_INIT_COUNT
	.align		4
        /*0034*/ 	.byte	0x02, 0x4a
	.zero		1
	.zero		1


	//----- nvinfo : EIATTR_EXIT_INSTR_OFFSETS
	.align		4
        /*0038*/ 	.byte	0x04, 0x1c
        /*003a*/ 	.short	(.L_31 - .L_30)


	//   ....[0]....
.L_30:
        /*003c*/ 	.word	0x000000a0


	//----- nvinfo : EIATTR_CBANK_PARAM_SIZE
	.align		4
.L_31:
        /*0040*/ 	.byte	0x03, 0x19
        /*0042*/ 	.short	0x0010


	//----- nvinfo : EIATTR_PARAM_CBANK
	.align		4
        /*0044*/ 	.byte	0x04, 0x0a
        /*0046*/ 	.short	(.L_33 - .L_32)
	.align		4
.L_32:
        /*0048*/ 	.word	index@(.nv.constant0._Z6squarePfS_)
        /*004c*/ 	.short	0x0380
        /*004e*/ 	.short	0x0010


	//----- nvinfo : EIATTR_SW_WAR
	.align		4
.L_33:
        /*0050*/ 	.byte	0x04, 0x36
        /*0052*/ 	.short	(.L_35 - .L_34)
.L_34:
        /*0054*/ 	.word	0x00000008
.L_35:


//--------------------- .nv.callgraph             --------------------------
	.section	.nv.callgraph,"",@"SHT_CUDA_CALLGRAPH"
	.align	4
	.sectionentsize	8
	.align		4
        /*0000*/ 	.word	0x00000000
	.align		4
        /*0004*/ 	.word	0xffffffff
	.align		4
        /*0008*/ 	.word	0x00000000
	.align		4
        /*000c*/ 	.word	0xfffffffe
	.align		4
        /*0010*/ 	.word	0x00000000
	.align		4
        /*0014*/ 	.word	0xfffffffd
	.align		4
        /*0018*/ 	.word	0x00000000
	.align		4
        /*001c*/ 	.word	0xfffffffc


//--------------------- .text._Z5cubicPfS_        --------------------------
	.section	.text._Z5cubicPfS_,"ax",@progbits
	.align	128
        .global         _Z5cubicPfS_
        .type           _Z5cubicPfS_,@function
        .size           _Z5cubicPfS_,(.L_x_2 - _Z5cubicPfS_)
        .other          _Z5cubicPfS_,@"STO_CUDA_ENTRY STV_DEFAULT"
_Z5cubicPfS_:
.text._Z5cubicPfS_:
[----:B------:R-:W-:Y:S01]  /*0000*/  LDC R1, c[0x0][0x37c] ;  /* 0x0000df00ff017b82 */ /* 0x000fe20000000800 */
[----:B------:R-:W0:Y:S07]  /*0010*/  S2R R9, SR_TID.X ;  /* 0x0000000000097919 */ /* 0x000e2e0000002100 */
[----:B------:R-:W0:Y:S01]  /*0020*/  LDC.64 R2, c[0x0][0x388] ;  /* 0x0000e200ff027b82 */ /* 0x000e220000000a00 */
[----:B------:R-:W1:Y:S07]  /*0030*/  LDCU.64 UR4, c[0x0][0x358] ;  /* 0x00006b00ff0477ac */ /* 0x000e6e0008000a00 */
[----:B------:R-:W2:Y:S01]  /*0040*/  LDC.64 R4, c[0x0][0x380] ;  /* 0x0000e000ff047b82 */ /* 0x000ea20000000a00 */
[----:B0-----:R-:W-:-:S06]  /*0050*/  IMAD.WIDE.U32 R2, R9, 0x4, R2 ;  /* 0x0000000409027825 */ /* 0x001fcc00078e0002 */
[----:B-1----:R-:W3:Y:S01]  /*0060*/  LDG.E R2, desc[UR4][R2.64] ;  /* 0x0000000402027981 */ /* 0x002ee2000c1e1900 */
[----:B--2---:R-:W-:-:S04]  /*0070*/  IMAD.WIDE.U32 R4, R9, 0x4, R4 ;  /* 0x0000000409047825 */ /* 0x004fc800078e0004 */
[----:B---3--:R-:W-:-:S04]  /*0080*/  FMUL R7, R2, R2 ;  /* 0x0000000202077220 */ /* 0x008fc80000400000 */
[----:B------:R-:W-:-:S05]  /*0090*/  FMUL R7, R2, R7 ;  /* 0x0000000702077220 */ /* 0x000fca0000400000 */
[----:B------:R-:W-:Y:S01]  /*00a0*/  STG.E desc[UR4][R4.64], R7 ;  /* 0x0000000704007986 */ /* 0x000fe2000c101904 */
[----:B------:R-:W-:Y:S05]  /*00b0*/  EXIT ;  /* 0x000000000000794d */ /* 0x000fea0003800000 */
.L_x_0:
[----:B------:R-:W-:-:S00]  /*00c0*/  BRA `(.L_x_0) ;  /* 0xfffffffc00fc7947 */ /* 0x000fc0000383ffff */
[----:B------:R-:W-:-:S00]  /*00d0*/  NOP ;  /* 0x0000000000007918 */ /* 0x000fc00000000000 */
        /* <DEDUP_REMOVED lines=10> */
.L_x_2:


//--------------------- .text._Z6squarePfS_       --------------------------
	.section	.text._Z6squarePfS_,"ax",@progbits
	.align	128
        .global         _Z6squarePfS_
        .type           _Z6squarePfS_,@function
        .size           _Z6squarePfS_,(.L_x_3 - _Z6squarePfS_)
        .other          _Z6squarePfS_,@"STO_CUDA_ENTRY STV_DEFAULT"
_Z6squarePfS_:
.text._Z6squarePfS_:
        /* <DEDUP_REMOVED lines=8> */
[----:B---3--:R-:W-:-:S05]  /*0080*/  FMUL R7, R2, R2 ;  /* 0x0000000202077220 */ /* 0x008fca0000400000 */
[----:B------:R-:W-:Y:S01]  /*0090*/  STG.E desc[UR4][R4.64], R7 ;  /* 0x0000000704007986 */ /* 0x000fe2000c101904 */
[----:B------:R-:W-:Y:S05]  /*00a0*/  EXIT ;  /* 0x000000000000794d */ /* 0x000fea0003800000 */
.L_x_1:
        /* <DEDUP_REMOVED lines=13> */
.L_x_3:


//--------------------- .nv.shared.reserved.0     --------------------------
	.section	.nv.shared.reserved.0,"aw",@nobits
	.weak		__nv_reservedSMEM_offset_0_alias
	.size		__nv_reservedSMEM_offset_0_alias, 0, 64
	.other		__nv_reservedSMEM_offset_0_alias,@"STO_CUDA_RESERVED_SHARED STV_DEFAULT"
__nv_reservedSMEM_offset_0_alias:
	.zero		0
	.zero		64


//--------------------- .nv.constant0._Z5cubicPfS_ --------------------------
	.section	.nv.constant0._Z5cubicPfS_,"a",@progbits
	.sectionflags	@""
	.align	4
.nv.constant0._Z5cubicPfS_:
	.zero		912


//--------------------- .nv.constant0._Z6squarePfS_ --------------------------
	.section	.nv.constant0._Z6squarePfS_,"a",@progbits
	.sectionflags	@""
	.align	4
.nv.constant0._Z6squarePfS_:
	.zero		912


//--------------------- SYMBOLS --------------------------

	.type		.nv.reservedSmem.offset0,@object
	.size		.nv.reservedSmem.offset0,0x4
